//
// Generated by NVIDIA NVVM Compiler
//
// Compiler Build ID: CL-36424714
// Cuda compilation tools, release 13.0, V13.0.88
// Based on NVVM 20.0.0
//

.version 9.0
.target sm_100
.address_size 64

	// .globl	_Z14propagateUnitsPV10AssignmentPVb
.const .align 8 .b8 devFormula[16];

.visible .entry _Z14propagateUnitsPV10AssignmentPVb(
	.param .u64 .ptr .align 1 _Z14propagateUnitsPV10AssignmentPVb_param_0,
	.param .u64 .ptr .align 1 _Z14propagateUnitsPV10AssignmentPVb_param_1
)
{
	.reg .pred 	%p<16>;
	.reg .b16 	%rs<2>;
	.reg .b32 	%r<35>;
	.reg .b64 	%rd<31>;

	ld.param.u64 	%rd5, [_Z14propagateUnitsPV10AssignmentPVb_param_0];
	ld.param.u64 	%rd4, [_Z14propagateUnitsPV10AssignmentPVb_param_1];
	cvta.to.global.u64 	%rd1, %rd5;
	mov.u32 	%r15, %ctaid.x;
	mov.u32 	%r16, %ntid.x;
	mov.u32 	%r17, %tid.x;
	mad.lo.s32 	%r1, %r15, %r16, %r17;
	ld.const.u32 	%r18, [devFormula+4];
	setp.ge.s32 	%p3, %r1, %r18;
	@%p3 bra 	$L__BB0_16;
	ld.const.u64 	%rd6, [devFormula+8];
	cvta.to.global.u64 	%rd7, %rd6;
	mul.wide.s32 	%rd8, %r1, 16;
	add.s64 	%rd9, %rd7, %rd8;
	ld.global.u32 	%r2, [%rd9];
	add.s64 	%rd2, %rd9, 8;
	setp.lt.s32 	%p5, %r2, 1;
	mov.pred 	%p15, 0;
	@%p5 bra 	$L__BB0_11;
	ld.global.u64 	%rd3, [%rd2];
	mov.b32 	%r28, 0;
	mov.u32 	%r30, %r28;
$L__BB0_3:
	mul.wide.u32 	%rd10, %r28, 4;
	add.s64 	%rd11, %rd3, %rd10;
	ld.u32 	%r6, [%rd11];
	setp.lt.s32 	%p6, %r6, 1;
	@%p6 bra 	$L__BB0_5;
	ld.volatile.global.u64 	%rd17, [%rd1];
	cvta.to.global.u64 	%rd18, %rd17;
	add.s32 	%r24, %r6, -1;
	mul.wide.u32 	%rd19, %r24, 4;
	add.s64 	%rd20, %rd18, %rd19;
	ld.global.u32 	%r31, [%rd20];
	bra.uni 	$L__BB0_6;
$L__BB0_5:
	ld.volatile.global.u64 	%rd12, [%rd1];
	cvta.to.global.u64 	%rd13, %rd12;
	mul.wide.s32 	%rd14, %r6, 4;
	xor.b64  	%rd15, %rd14, -4;
	add.s64 	%rd16, %rd13, %rd15;
	ld.global.u32 	%r22, [%rd16];
	setp.eq.s32 	%p7, %r22, 2;
	selp.u32 	%r23, 1, 0, %p7;
	setp.eq.s32 	%p8, %r22, 1;
	selp.b32 	%r31, 2, %r23, %p8;
$L__BB0_6:
	setp.eq.s32 	%p9, %r31, 0;
	@%p9 bra 	$L__BB0_8;
	setp.eq.s32 	%p10, %r31, 1;
	@%p10 bra 	$L__BB0_16;
	bra.uni 	$L__BB0_9;
$L__BB0_8:
	add.s32 	%r10, %r30, 1;
	setp.gt.s32 	%p11, %r30, 0;
	mov.u32 	%r34, %r6;
	mov.u32 	%r30, %r10;
	@%p11 bra 	$L__BB0_16;
$L__BB0_9:
	add.s32 	%r28, %r28, 1;
	setp.ne.s32 	%p12, %r28, %r2;
	@%p12 bra 	$L__BB0_3;
	setp.eq.s32 	%p15, %r30, 1;
$L__BB0_11:
	not.pred 	%p13, %p15;
	@%p13 bra 	$L__BB0_16;
	setp.lt.s32 	%p14, %r34, 1;
	@%p14 bra 	$L__BB0_14;
	ld.volatile.global.u64 	%rd26, [%rd1];
	cvta.to.global.u64 	%rd27, %rd26;
	add.s32 	%r26, %r34, -1;
	mul.wide.u32 	%rd28, %r26, 4;
	add.s64 	%rd29, %rd27, %rd28;
	mov.b32 	%r27, 1;
	st.global.u32 	[%rd29], %r27;
	bra.uni 	$L__BB0_15;
$L__BB0_14:
	ld.volatile.global.u64 	%rd21, [%rd1];
	cvta.to.global.u64 	%rd22, %rd21;
	mul.wide.s32 	%rd23, %r34, 4;
	xor.b64  	%rd24, %rd23, -4;
	add.s64 	%rd25, %rd22, %rd24;
	mov.b32 	%r25, 2;
	st.global.u32 	[%rd25], %r25;
$L__BB0_15:
	cvta.to.global.u64 	%rd30, %rd4;
	mov.b16 	%rs1, 1;
	st.volatile.global.u8 	[%rd30], %rs1;
$L__BB0_16:
	ret;

}
	// .globl	_Z12checkClausesPVK10AssignmentPVbS3_
.visible .entry _Z12checkClausesPVK10AssignmentPVbS3_(
	.param .u64 .ptr .align 1 _Z12checkClausesPVK10AssignmentPVbS3__param_0,
	.param .u64 .ptr .align 1 _Z12checkClausesPVK10AssignmentPVbS3__param_1,
	.param .u64 .ptr .align 1 _Z12checkClausesPVK10AssignmentPVbS3__param_2
)
{
	.reg .pred 	%p<9>;
	.reg .b16 	%rs<3>;
	.reg .b32 	%r<19>;
	.reg .b64 	%rd<24>;

	ld.param.u64 	%rd6, [_Z12checkClausesPVK10AssignmentPVbS3__param_0];
	ld.param.u64 	%rd4, [_Z12checkClausesPVK10AssignmentPVbS3__param_1];
	ld.param.u64 	%rd5, [_Z12checkClausesPVK10AssignmentPVbS3__param_2];
	cvta.to.global.u64 	%rd1, %rd6;
	mov.u32 	%r9, %ctaid.x;
	mov.u32 	%r10, %ntid.x;
	mov.u32 	%r11, %tid.x;
	mad.lo.s32 	%r1, %r9, %r10, %r11;
	ld.const.u32 	%r12, [devFormula+4];
	setp.ge.s32 	%p1, %r1, %r12;
	@%p1 bra 	$L__BB1_11;
	ld.const.u64 	%rd7, [devFormula+8];
	cvta.to.global.u64 	%rd8, %rd7;
	mul.wide.s32 	%rd9, %r1, 16;
	add.s64 	%rd10, %rd8, %rd9;
	ld.global.u32 	%r2, [%rd10];
	add.s64 	%rd2, %rd10, 8;
	setp.lt.s32 	%p2, %r2, 1;
	@%p2 bra 	$L__BB1_9;
	ld.global.u64 	%rd3, [%rd2];
	mov.b32 	%r17, 0;
$L__BB1_3:
	mul.wide.u32 	%rd11, %r17, 4;
	add.s64 	%rd12, %rd3, %rd11;
	ld.u32 	%r4, [%rd12];
	setp.lt.s32 	%p3, %r4, 1;
	@%p3 bra 	$L__BB1_5;
	ld.volatile.global.u64 	%rd18, [%rd1];
	cvta.to.global.u64 	%rd19, %rd18;
	add.s32 	%r16, %r4, -1;
	mul.wide.u32 	%rd20, %r16, 4;
	add.s64 	%rd21, %rd19, %rd20;
	ld.global.u32 	%r18, [%rd21];
	bra.uni 	$L__BB1_6;
$L__BB1_5:
	ld.volatile.global.u64 	%rd13, [%rd1];
	cvta.to.global.u64 	%rd14, %rd13;
	mul.wide.s32 	%rd15, %r4, 4;
	xor.b64  	%rd16, %rd15, -4;
	add.s64 	%rd17, %rd14, %rd16;
	ld.global.u32 	%r14, [%rd17];
	setp.eq.s32 	%p4, %r14, 2;
	selp.u32 	%r15, 1, 0, %p4;
	setp.eq.s32 	%p5, %r14, 1;
	selp.b32 	%r18, 2, %r15, %p5;
$L__BB1_6:
	setp.eq.s32 	%p6, %r18, 0;
	@%p6 bra 	$L__BB1_10;
	setp.eq.s32 	%p7, %r18, 1;
	@%p7 bra 	$L__BB1_11;
	add.s32 	%r17, %r17, 1;
	setp.ne.s32 	%p8, %r17, %r2;
	@%p8 bra 	$L__BB1_3;
$L__BB1_9:
	cvta.to.global.u64 	%rd22, %rd4;
	mov.b16 	%rs1, 1;
	st.volatile.global.u8 	[%rd22], %rs1;
$L__BB1_10:
	cvta.to.global.u64 	%rd23, %rd5;
	mov.b16 	%rs2, 0;
	st.volatile.global.u8 	[%rd23], %rs2;
$L__BB1_11:
	ret;

}


// ===== COMPILED SASS (sm_100) =====

	.target	sm_100

	.elftype	@"ET_EXEC"


//--------------------- .note.nv.tkinfo           --------------------------
	.section	.note.nv.tkinfo,"",@"SHT_NOTE"
	.sectionflags	@"SHF_NOTE_NV_TKINFO"
	.tkinfo
        /*0018*/ 	.word	0x00000002
        /*0030*/ 	.string	""
        /*0030*/ 	.string	"ptxas"
        /*0030*/ 	.string	"Cuda compilation tools, release 13.0, V13.0.88"
        /*0030*/ 	.string	"Build cuda_13.0.r13.0/compiler.36424714_0"
        /*0030*/ 	.string	"-arch sm_100 -m 64 "



//--------------------- .note.nv.cuinfo           --------------------------
	.section	.note.nv.cuinfo,"",@"SHT_NOTE"
	.sectionflags	@"SHF_NOTE_NV_CUINFO"
        /*0018*/ 	.short	0x0002
        /*001a*/ 	.short	0x0064
        /*001c*/ 	.short	0x0082
	.zero		2


//--------------------- .nv.info                  --------------------------
	.section	.nv.info,"",@"SHT_CUDA_INFO"
	.align	4


	//----- nvinfo : EIATTR_REGCOUNT
	.align		4
        /*0000*/ 	.byte	0x04, 0x2f
        /*0002*/ 	.short	(.L_2 - .L_1)
	.align		4
.L_1:
        /*0004*/ 	.word	index@(_Z14propagateUnitsPV10AssignmentPVb)
        /*0008*/ 	.word	0x00000016


	//----- nvinfo : EIATTR_FRAME_SIZE
	.align		4
.L_2:
        /*000c*/ 	.byte	0x04, 0x11
        /*000e*/ 	.short	(.L_4 - .L_3)
	.align		4
.L_3:
        /*0010*/ 	.word	index@(_Z14propagateUnitsPV10AssignmentPVb)
        /*0014*/ 	.word	0x00000000


	//----- nvinfo : EIATTR_REGCOUNT
	.align		4
.L_4:
        /*0018*/ 	.byte	0x04, 0x2f
        /*001a*/ 	.short	(.L_6 - .L_5)
	.align		4
.L_5:
        /*001c*/ 	.word	index@(_Z12checkClausesPVK10AssignmentPVbS3_)
        /*0020*/ 	.word	0x00000014


	//----- nvinfo : EIATTR_FRAME_SIZE
	.align		4
.L_6:
        /*0024*/ 	.byte	0x04, 0x11
        /*0026*/ 	.short	(.L_8 - .L_7)
	.align		4
.L_7:
        /*0028*/ 	.word	index@(_Z12checkClausesPVK10AssignmentPVbS3_)
        /*002c*/ 	.word	0x00000000


	//----- nvinfo : EIATTR_MIN_STACK_SIZE
	.align		4
.L_8:
        /*0030*/ 	.byte	0x04, 0x12
        /*0032*/ 	.short	(.L_10 - .L_9)
	.align		4
.L_9:
        /*0034*/ 	.word	index@(_Z12checkClausesPVK10AssignmentPVbS3_)
        /*0038*/ 	.word	0x00000000


	//----- nvinfo : EIATTR_MIN_STACK_SIZE
	.align		4
.L_10:
        /*003c*/ 	.byte	0x04, 0x12
        /*003e*/ 	.short	(.L_12 - .L_11)
	.align		4
.L_11:
        /*0040*/ 	.word	index@(_Z14propagateUnitsPV10AssignmentPVb)
        /*0044*/ 	.word	0x00000000
.L_12:


//--------------------- .nv.compat                --------------------------
	.section	.nv.compat,"",@"SHT_CUDA_COMPAT_INFO"
	.align	4
        /*0000*/ 	.byte	0x02, 0x09, 0x00, 0x00, 0x02, 0x02, 0x01, 0x00, 0x02, 0x05, 0x05, 0x00, 0x03, 0x07, 0x01, 0x01
        /*0010*/ 	.byte	0x02, 0x03, 0x00, 0x00, 0x02, 0x06, 0x01, 0x00, 0x04, 0x0b, 0x08, 0x00, 0x09, 0x00, 0x00, 0x00
        /*0020*/ 	.byte	0x00, 0x00, 0x00, 0x00


//--------------------- .nv.info._Z12checkClausesPVK10AssignmentPVbS3_ --------------------------
	.section	.nv.info._Z12checkClausesPVK10AssignmentPVbS3_,"",@"SHT_CUDA_INFO"
	.sectionflags	@""
	.align	4


	//----- nvinfo : EIATTR_CUDA_API_VERSION
	.align		4
        /*0000*/ 	.byte	0x04, 0x37
        /*0002*/ 	.short	(.L_14 - .L_13)
.L_13:
        /*0004*/ 	.word	0x00000082


	//----- nvinfo : EIATTR_KPARAM_INFO
	.align		4
.L_14:
        /*0008*/ 	.byte	0x04, 0x17
        /*000a*/ 	.short	(.L_16 - .L_15)
.L_15:
        /*000c*/ 	.word	0x00000000
        /*0010*/ 	.short	0x0002
        /*0012*/ 	.short	0x0010
        /*0014*/ 	.byte	0x00, 0xf5, 0x21, 0x00


	//----- nvinfo : EIATTR_KPARAM_INFO
	.align		4
.L_16:
        /*0018*/ 	.byte	0x04, 0x17
        /*001a*/ 	.short	(.L_18 - .L_17)
.L_17:
        /*001c*/ 	.word	0x00000000
        /*0020*/ 	.short	0x0001
        /*0022*/ 	.short	0x0008
        /*0024*/ 	.byte	0x00, 0xf5, 0x21, 0x00


	//----- nvinfo : EIATTR_KPARAM_INFO
	.align		4
.L_18:
        /*0028*/ 	.byte	0x04, 0x17
        /*002a*/ 	.short	(.L_20 - .L_19)
.L_19:
        /*002c*/ 	.word	0x00000000
        /*0030*/ 	.short	0x0000
        /*0032*/ 	.short	0x0000
        /*0034*/ 	.byte	0x00, 0xf5, 0x21, 0x00


	//----- nvinfo : EIATTR_SPARSE_MMA_MASK
	.align		4
.L_20:
        /*0038*/ 	.byte	0x03, 0x50
        /*003a*/ 	.short	0x0000


	//----- nvinfo : EIATTR_MAXREG_COUNT
	.align		4
        /*003c*/ 	.byte	0x03, 0x1b
        /*003e*/ 	.short	0x00ff


	//----- nvinfo : EIATTR_MERCURY_ISA_VERSION
	.align		4
        /*0040*/ 	.byte	0x03, 0x5f
        /*0042*/ 	.short	0x0101


	//----- nvinfo : EIATTR_VRC_CTA_INIT_COUNT
	.align		4
        /*0044*/ 	.byte	0x02, 0x4a
	.zero		1
	.zero		1


	//----- nvinfo : EIATTR_EXIT_INSTR_OFFSETS
	.align		4
        /*0048*/ 	.byte	0x04, 0x1c
        /*004a*/ 	.short	(.L_22 - .L_21)


	//   ....[0]....
.L_21:
        /*004c*/ 	.word	0x00000070


	//   ....[1]....
        /*0050*/ 	.word	0x00000320


	//----- nvinfo : EIATTR_INDIRECT_BRANCH_TARGETS
	.align		4
.L_22:
        /*0054*/ 	.byte	0x04, 0x34
        /*0056*/ 	.short	(.L_24 - .L_23)


	//   ....[0]....
.L_23:
        /*0058*/ 	.word	.L_x_12@srel
        /*005c*/ 	.short	0x0
        /*005e*/ 	.short	0x0
        /*0060*/ 	.word	0x3
        /*0064*/ 	.word	.L_x_13@srel
        /*0068*/ 	.word	.L_x_14@srel
        /*006c*/ 	.word	.L_x_15@srel


	//----- nvinfo : EIATTR_CRS_STACK_SIZE
	.align		4
.L_24:
        /*0070*/ 	.byte	0x04, 0x1e
        /*0072*/ 	.short	(.L_26 - .L_25)
.L_25:
        /*0074*/ 	.word	0x00000000


	//----- nvinfo : EIATTR_CBANK_PARAM_SIZE
	.align		4
.L_26:
        /*0078*/ 	.byte	0x03, 0x19
        /*007a*/ 	.short	0x0018


	//----- nvinfo : EIATTR_PARAM_CBANK
	.align		4
        /*007c*/ 	.byte	0x04, 0x0a
        /*007e*/ 	.short	(.L_28 - .L_27)
	.align		4
.L_27:
        /*0080*/ 	.word	index@(.nv.constant0._Z12checkClausesPVK10AssignmentPVbS3_)
        /*0084*/ 	.short	0x0380
        /*0086*/ 	.short	0x0018


	//----- nvinfo : EIATTR_SW_WAR
	.align		4
.L_28:
        /*0088*/ 	.byte	0x04, 0x36
        /*008a*/ 	.short	(.L_30 - .L_29)
.L_29:
        /*008c*/ 	.word	0x00000008
.L_30:


//--------------------- .nv.info._Z14propagateUnitsPV10AssignmentPVb --------------------------
	.section	.nv.info._Z14propagateUnitsPV10AssignmentPVb,"",@"SHT_CUDA_INFO"
	.sectionflags	@""
	.align	4


	//----- nvinfo : EIATTR_CUDA_API_VERSION
	.align		4
        /*0000*/ 	.byte	0x04, 0x37
        /*0002*/ 	.short	(.L_32 - .L_31)
.L_31:
        /*0004*/ 	.word	0x00000082


	//----- nvinfo : EIATTR_KPARAM_INFO
	.align		4
.L_32:
        /*0008*/ 	.byte	0x04, 0x17
        /*000a*/ 	.short	(.L_34 - .L_33)
.L_33:
        /*000c*/ 	.word	0x00000000
        /*0010*/ 	.short	0x0001
        /*0012*/ 	.short	0x0008
        /*0014*/ 	.byte	0x00, 0xf5, 0x21, 0x00


	//----- nvinfo : EIATTR_KPARAM_INFO
	.align		4
.L_34:
        /*0018*/ 	.byte	0x04, 0x17
        /*001a*/ 	.short	(.L_36 - .L_35)
.L_35:
        /*001c*/ 	.word	0x00000000
        /*0020*/ 	.short	0x0000
        /*0022*/ 	.short	0x0000
        /*0024*/ 	.byte	0x00, 0xf5, 0x21, 0x00


	//----- nvinfo : EIATTR_SPARSE_MMA_MASK
	.align		4
.L_36:
        /*0028*/ 	.byte	0x03, 0x50
        /*002a*/ 	.short	0x0000


	//----- nvinfo : EIATTR_MAXREG_COUNT
	.align		4
        /*002c*/ 	.byte	0x03, 0x1b
        /*002e*/ 	.short	0x00ff


	//----- nvinfo : EIATTR_MERCURY_ISA_VERSION
	.align		4
        /*0030*/ 	.byte	0x03, 0x5f
        /*0032*/ 	.short	0x0101


	//----- nvinfo : EIATTR_VRC_CTA_INIT_COUNT
	.align		4
        /*0034*/ 	.byte	0x02, 0x4a
	.zero		1
	.zero		1


	//----- nvinfo : EIATTR_EXIT_INSTR_OFFSETS
	.align		4
        /*0038*/ 	.byte	0x04, 0x1c
        /*003a*/ 	.short	(.L_38 - .L_37)


	//   ....[0]....
.L_37:
        /*003c*/ 	.word	0x00000070


	//   ....[1]....
        /*0040*/ 	.word	0x000002f0


	//   ....[2]....
        /*0044*/ 	.word	0x00000390


	//   ....[3]....
        /*0048*/ 	.word	0x00000520


	//----- nvinfo : EIATTR_INDIRECT_BRANCH_TARGETS
	.align		4
.L_38:
        /*004c*/ 	.byte	0x04, 0x34
        /*004e*/ 	.short	(.L_40 - .L_39)


	//   ....[0]....
.L_39:
        /*0050*/ 	.word	.L_x_16@srel
        /*0054*/ 	.short	0x0
        /*0056*/ 	.short	0x0
        /*0058*/ 	.word	0x3
        /*005c*/ 	.word	.L_x_17@srel
        /*0060*/ 	.word	.L_x_18@srel
        /*0064*/ 	.word	.L_x_19@srel


	//----- nvinfo : EIATTR_CRS_STACK_SIZE
	.align		4
.L_40:
        /*0068*/ 	.byte	0x04, 0x1e
        /*006a*/ 	.short	(.L_42 - .L_41)
.L_41:
        /*006c*/ 	.word	0x00000000


	//----- nvinfo : EIATTR_CBANK_PARAM_SIZE
	.align		4
.L_42:
        /*0070*/ 	.byte	0x03, 0x19
        /*0072*/ 	.short	0x0010


	//----- nvinfo : EIATTR_PARAM_CBANK
	.align		4
        /*0074*/ 	.byte	0x04, 0x0a
        /*0076*/ 	.short	(.L_44 - .L_43)
	.align		4
.L_43:
        /*0078*/ 	.word	index@(.nv.constant0._Z14propagateUnitsPV10AssignmentPVb)
        /*007c*/ 	.short	0x0380
        /*007e*/ 	.short	0x0010


	//----- nvinfo : EIATTR_SW_WAR
	.align		4
.L_44:
        /*0080*/ 	.byte	0x04, 0x36
        /*0082*/ 	.short	(.L_46 - .L_45)
.L_45:
        /*0084*/ 	.word	0x00000008
.L_46:


//--------------------- .nv.callgraph             --------------------------
	.section	.nv.callgraph,"",@"SHT_CUDA_CALLGRAPH"
	.align	4
	.sectionentsize	8
	.align		4
        /*0000*/ 	.word	0x00000000
	.align		4
        /*0004*/ 	.word	0xffffffff
	.align		4
        /*0008*/ 	.word	0x00000000
	.align		4
        /*000c*/ 	.word	0xfffffffe
	.align		4
        /*0010*/ 	.word	0x00000000
	.align		4
        /*0014*/ 	.word	0xfffffffd
	.align		4
        /*0018*/ 	.word	0x00000000
	.align		4
        /*001c*/ 	.word	0xfffffffc


//--------------------- .nv.constant3             --------------------------
	.section	.nv.constant3,"a",@progbits
	.align	8
.nv.constant3:
	.type		devFormula,@object
	.size		devFormula,(.L_0 - devFormula)
devFormula:
	.zero		16
.L_0:


//--------------------- .nv.constant2._Z12checkClausesPVK10AssignmentPVbS3_ --------------------------
	.section	.nv.constant2._Z12checkClausesPVK10AssignmentPVbS3_,"a",@progbits
	.sectionflags	@""
	.align	4
.nv.constant2._Z12checkClausesPVK10AssignmentPVbS3_:
        /*0000*/ 	.byte	0xf0, 0x02, 0x00, 0x00, 0x10, 0x03, 0x00, 0x00, 0x90, 0x02, 0x00, 0x00


//--------------------- .nv.constant2._Z14propagateUnitsPV10AssignmentPVb --------------------------
	.section	.nv.constant2._Z14propagateUnitsPV10AssignmentPVb,"a",@progbits
	.sectionflags	@""
	.align	4
.nv.constant2._Z14propagateUnitsPV10AssignmentPVb:
        /*0000*/ 	.byte	0xe0, 0x02, 0x00, 0x00, 0xd0, 0x04, 0x00, 0x00, 0x20, 0x03, 0x00, 0x00


//--------------------- .text._Z12checkClausesPVK10AssignmentPVbS3_ --------------------------
	.section	.text._Z12checkClausesPVK10AssignmentPVbS3_,"ax",@progbits
	.align	128
        .global         _Z12checkClausesPVK10AssignmentPVbS3_
        .type           _Z12checkClausesPVK10AssignmentPVbS3_,@function
        .size           _Z12checkClausesPVK10AssignmentPVbS3_,(.L_x_20 - _Z12checkClausesPVK10AssignmentPVbS3_)
        .other          _Z12checkClausesPVK10AssignmentPVbS3_,@"STO_CUDA_ENTRY STV_DEFAULT"
_Z12checkClausesPVK10AssignmentPVbS3_:
.text._Z12checkClausesPVK10AssignmentPVbS3_:
[----:B------:R-:W-:Y:S01]  /*0000*/  LDC R1, c[0x0][0x37c] ;  /* 0x0000df00ff017b82 */ /* 0x000fe20000000800 */
[----:B------:R-:W0:Y:S07]  /*0010*/  S2R R0, SR_TID.X ;  /* 0x0000000000007919 */ /* 0x000e2e0000002100 */
[----:B------:R-:W0:Y:S01]  /*0020*/  S2UR UR4, SR_CTAID.X ;  /* 0x00000000000479c3 */ /* 0x000e220000002500 */
[----:B------:R-:W1:Y:S07]  /*0030*/  LDCU UR5, c[0x3][0x4] ;  /* 0x00c00080ff0577ac */ /* 0x000e6e0008000800 */
[----:B------:R-:W0:Y:S02]  /*0040*/  LDC R5, c[0x0][0x360] ;  /* 0x0000d800ff057b82 */ /* 0x000e240000000800 */
[----:B0-----:R-:W-:-:S05]  /*0050*/  IMAD R5, R5, UR4, R0 ;  /* 0x0000000405057c24 */ /* 0x001fca000f8e0200 */
[----:B-1----:R-:W-:-:S13]  /*0060*/  ISETP.GE.AND P0, PT, R5, UR5, PT ;  /* 0x0000000505007c0c */ /* 0x002fda000bf06270 */
[----:B------:R-:W-:Y:S05]  /*0070*/  @P0 EXIT ;  /* 0x000000000000094d */ /* 0x000fea0003800000 */
[----:B------:R-:W0:Y:S01]  /*0080*/  LDC.64 R2, c[0x3][0x8] ;  /* 0x00c00200ff027b82 */ /* 0x000e220000000a00 */
[----:B------:R-:W1:Y:S01]  /*0090*/  LDCU.64 UR4, c[0x0][0x358] ;  /* 0x00006b00ff0477ac */ /* 0x000e620008000a00 */
[----:B0-----:R-:W-:-:S05]  /*00a0*/  IMAD.WIDE R2, R5, 0x10, R2 ;  /* 0x0000001005027825 */ /* 0x001fca00078e0202 */
[----:B-1----:R-:W2:Y:S01]  /*00b0*/  LDG.E R0, desc[UR4][R2.64] ;  /* 0x0000000402007981 */ /* 0x002ea2000c1e1900 */
[----:B------:R-:W-:Y:S01]  /*00c0*/  BSSY.RECONVERGENT B0, `(.L_x_0) ;  /* 0x0000025000007945 */ /* 0x000fe20003800200 */
[----:B--2---:R-:W-:-:S13]  /*00d0*/  ISETP.GE.AND P0, PT, R0, 0x1, PT ;  /* 0x000000010000780c */ /* 0x004fda0003f06270 */
[----:B------:R-:W-:Y:S05]  /*00e0*/  @!P0 BRA `(.L_x_1) ;  /* 0x0000000000748947 */ /* 0x000fea0003800000 */
[----:B------:R-:W5:Y:S01]  /*00f0*/  LDG.E.64 R2, desc[UR4][R2.64+0x8] ;  /* 0x0000080402027981 */ /* 0x000f62000c1e1b00 */
[----:B------:R-:W-:-:S07]  /*0100*/  IMAD.MOV.U32 R15, RZ, RZ, RZ ;  /* 0x000000ffff0f7224 */ /* 0x000fce00078e00ff */
.L_x_2:
[----:B-----5:R-:W-:-:S06]  /*0110*/  IMAD.WIDE.U32 R4, R15, 0x4, R2 ;  /* 0x000000040f047825 */ /* 0x020fcc00078e0002 */
[----:B------:R-:W2:Y:S01]  /*0120*/  LD.E R4, desc[UR4][R4.64] ;  /* 0x0000000404047980 */ /* 0x000ea2000c101900 */
[----:B------:R-:W0:Y:S01]  /*0130*/  LDC.64 R6, c[0x0][0x380] ;  /* 0x0000e000ff067b82 */ /* 0x000e220000000a00 */
[----:B--2---:R-:W-:-:S13]  /*0140*/  ISETP.GE.AND P0, PT, R4, 0x1, PT ;  /* 0x000000010400780c */ /* 0x004fda0003f06270 */
[----:B0-----:R-:W2:Y:S04]  /*0150*/  @P0 LDG.E.64.STRONG.SYS R8, desc[UR4][R6.64] ;  /* 0x0000000406080981 */ /* 0x001ea8000c1f5b00 */
[----:B------:R-:W3:Y:S01]  /*0160*/  @!P0 LDG.E.64.STRONG.SYS R10, desc[UR4][R6.64] ;  /* 0x00000004060a8981 */ /* 0x000ee2000c1f5b00 */
[----:B------:R-:W-:-:S03]  /*0170*/  @!P0 IMAD.WIDE R12, R4, 0x4, RZ ;  /* 0x00000004040c8825 */ /* 0x000fc600078e02ff */
[----:B------:R-:W-:Y:S02]  /*0180*/  @!P0 LOP3.LUT R17, R12, 0xfffffffc, RZ, 0x3c, !PT ;  /* 0xfffffffc0c118812 */ /* 0x000fe400078e3cff */
[----:B------:R-:W-:Y:S02]  /*0190*/  @!P0 LOP3.LUT R13, RZ, R13, RZ, 0x33, !PT ;  /* 0x0000000dff0d8212 */ /* 0x000fe400078e33ff */
[----:B---3--:R-:W-:-:S05]  /*01a0*/  @!P0 IADD3 R10, P1, PT, R10, R17, RZ ;  /* 0x000000110a0a8210 */ /* 0x008fca0007f3e0ff */
[----:B------:R-:W-:Y:S02]  /*01b0*/  @!P0 IMAD.X R11, R11, 0x1, R13, P1 ;  /* 0x000000010b0b8824 */ /* 0x000fe400008e060d */
[----:B------:R-:W-:-:S03]  /*01c0*/  @P0 VIADD R13, R4, 0xffffffff ;  /* 0xffffffff040d0836 */ /* 0x000fc60000000000 */
[----:B------:R-:W3:Y:S01]  /*01d0*/  @!P0 LDG.E R10, desc[UR4][R10.64] ;  /* 0x000000040a0a8981 */ /* 0x000ee2000c1e1900 */
[----:B--2---:R-:W-:-:S05]  /*01e0*/  @P0 IMAD.WIDE.U32 R8, R13, 0x4, R8 ;  /* 0x000000040d080825 */ /* 0x004fca00078e0008 */
[----:B------:R-:W2:Y:S01]  /*01f0*/  @P0 LDG.E R4, desc[UR4][R8.64] ;  /* 0x0000000408040981 */ /* 0x000ea2000c1e1900 */
[C---:B---3--:R-:W-:Y:S02]  /*0200*/  @!P0 ISETP.NE.AND P1, PT, R10.reuse, 0x2, PT ;  /* 0x000000020a00880c */ /* 0x048fe40003f25270 */
[----:B------:R-:W-:Y:S02]  /*0210*/  @!P0 ISETP.NE.AND P2, PT, R10, 0x1, PT ;  /* 0x000000010a00880c */ /* 0x000fe40003f45270 */
[----:B------:R-:W-:-:S04]  /*0220*/  @!P0 SEL R5, RZ, 0x1, P1 ;  /* 0x00000001ff058807 */ /* 0x000fc80000800000 */
[----:B------:R-:W-:-:S04]  /*0230*/  @!P0 SEL R4, R5, 0x2, P2 ;  /* 0x0000000205048807 */ /* 0x000fc80001000000 */
[----:B--2---:R-:W-:-:S05]  /*0240*/  VIMNMX.U32 R4, PT, PT, R4, 0x2, PT ;  /* 0x0000000204047848 */ /* 0x004fca0003fe0000 */
[----:B------:R-:W-:-:S04]  /*0250*/  IMAD.SHL.U32 R6, R4, 0x4, RZ ;  /* 0x0000000404067824 */ /* 0x000fc800078e00ff */
[----:B------:R-:W0:Y:S02]  /*0260*/  LDC R4, c[0x2][R6] ;  /* 0x0080000006047b82 */ /* 0x000e240000000800 */
[----:B0-----:R-:W-:-:S04]  /*0270*/  SHF.R.S32.HI R5, RZ, 0x1f, R4 ;  /* 0x0000001fff057819 */ /* 0x001fc80000011404 */
.L_x_12:
[----:B------:R-:W-:Y:S05]  /*0280*/  BRX R4 -0x290                                      (*"BRANCH_TARGETS .L_x_13,.L_x_14,.L_x_15"*) ;  /* 0xfffffffc045c7949 */ /* 0x000fea000383ffff */
.L_x_15:
[----:B------:R-:W-:-:S05]  /*0290*/  VIADD R15, R15, 0x1 ;  /* 0x000000010f0f7836 */ /* 0x000fca0000000000 */
[----:B------:R-:W-:-:S13]  /*02a0*/  ISETP.NE.AND P0, PT, R15, R0, PT ;  /* 0x000000000f00720c */ /* 0x000fda0003f05270 */
[----:B------:R-:W-:Y:S05]  /*02b0*/  @P0 BRA `(.L_x_2) ;  /* 0xfffffffc00940947 */ /* 0x000fea000383ffff */
.L_x_1:
[----:B------:R-:W0:Y:S01]  /*02c0*/  LDC.64 R2, c[0x0][0x388] ;  /* 0x0000e200ff027b82 */ /* 0x000e220000000a00 */
[----:B------:R-:W-:-:S05]  /*02d0*/  IMAD.MOV.U32 R0, RZ, RZ, 0x1 ;  /* 0x00000001ff007424 */ /* 0x000fca00078e00ff */
[----:B0-----:R0:W-:Y:S02]  /*02e0*/  STG.E.U8.STRONG.SYS desc[UR4][R2.64], R0 ;  /* 0x0000000002007986 */ /* 0x0011e4000c115104 */
.L_x_13:
[----:B0-----:R-:W0:Y:S02]  /*02f0*/  LDC.64 R2, c[0x0][0x390] ;  /* 0x0000e400ff027b82 */ /* 0x001e240000000a00 */
[----:B0-----:R0:W-:Y:S02]  /*0300*/  STG.E.U8.STRONG.SYS desc[UR4][R2.64], RZ ;  /* 0x000000ff02007986 */ /* 0x0011e4000c115104 */
.L_x_14:
[----:B------:R-:W-:Y:S05]  /*0310*/  BSYNC.RECONVERGENT B0 ;  /* 0x0000000000007941 */ /* 0x000fea0003800200 */
.L_x_0:
[----:B------:R-:W-:Y:S05]  /*0320*/  EXIT ;  /* 0x000000000000794d */ /* 0x000fea0003800000 */
.L_x_3:
[----:B------:R-:W-:-:S00]  /*0330*/  BRA `(.L_x_3) ;  /* 0xfffffffc00fc7947 */ /* 0x000fc0000383ffff */
[----:B------:R-:W-:-:S00]  /*0340*/  NOP ;  /* 0x0000000000007918 */ /* 0x000fc00000000000 */
        /* <DEDUP_REMOVED lines=11> */
.L_x_20:


//--------------------- .text._Z14propagateUnitsPV10AssignmentPVb --------------------------
	.section	.text._Z14propagateUnitsPV10AssignmentPVb,"ax",@progbits
	.align	128
        .global         _Z14propagateUnitsPV10AssignmentPVb
        .type           _Z14propagateUnitsPV10AssignmentPVb,@function
        .size           _Z14propagateUnitsPV10AssignmentPVb,(.L_x_21 - _Z14propagateUnitsPV10AssignmentPVb)
        .other          _Z14propagateUnitsPV10AssignmentPVb,@"STO_CUDA_ENTRY STV_DEFAULT"
_Z14propagateUnitsPV10AssignmentPVb:
.text._Z14propagateUnitsPV10AssignmentPVb:
        /* <DEDUP_REMOVED lines=12> */
[----:B------:R-:W-:Y:S04]  /*00c0*/  BSSY.RECONVERGENT B0, `(.L_x_4) ;  /* 0x0000044000007945 */ /* 0x000fe80003800200 */
[----:B------:R-:W-:Y:S01]  /*00d0*/  BSSY.RELIABLE B1, `(.L_x_5) ;  /* 0x000002b000017945 */ /* 0x000fe20003800100 */
[----:B------:R-:W-:Y:S02]  /*00e0*/  PLOP3.LUT P0, PT, PT, PT, PT, 0x8, 0x80 ;  /* 0x000000000080781c */ /* 0x000fe40003f0e170 */
[----:B--2---:R-:W-:-:S13]  /*00f0*/  ISETP.GE.AND P1, PT, R4, 0x1, PT ;  /* 0x000000010400780c */ /* 0x004fda0003f26270 */
[----:B------:R-:W-:Y:S05]  /*0100*/  @!P1 BRA `(.L_x_6) ;  /* 0x00000000009c9947 */ /* 0x000fea0003800000 */
[----:B------:R-:W5:Y:S01]  /*0110*/  LDG.E.64 R2, desc[UR4][R2.64+0x8] ;  /* 0x0000080402027981 */ /* 0x000f62000c1e1b00 */
[----:B------:R-:W-:Y:S01]  /*0120*/  BSSY.RELIABLE B2, `(.L_x_7) ;  /* 0x0000024000027945 */ /* 0x000fe20003800100 */
[----:B------:R-:W-:Y:S02]  /*0130*/  IMAD.MOV.U32 R7, RZ, RZ, RZ ;  /* 0x000000ffff077224 */ /* 0x000fe400078e00ff */
[----:B------:R-:W-:-:S07]  /*0140*/  IMAD.MOV.U32 R5, RZ, RZ, RZ ;  /* 0x000000ffff057224 */ /* 0x000fce00078e00ff */
.L_x_9:
[----:B-----5:R-:W-:-:S05]  /*0150*/  IMAD.WIDE.U32 R10, R7, 0x4, R2 ;  /* 0x00000004070a7825 */ /* 0x020fca00078e0002 */
        /* <DEDUP_REMOVED lines=14> */
[----:B------:R-:W-:Y:S01]  /*0240*/  BSSY.RELIABLE B3, `(.L_x_8) ;  /* 0x000000e000037945 */ /* 0x000fe20003800100 */
        /* <DEDUP_REMOVED lines=8> */
.L_x_16:
[----:B------:R-:W-:Y:S05]  /*02d0*/  BRX R10 -0x2e0                                     (*"BRANCH_TARGETS .L_x_17,.L_x_18,.L_x_19"*) ;  /* 0xfffffffc0a487949 */ /* 0x000fea000383ffff */
.L_x_17:
[----:B------:R-:W-:-:S13]  /*02e0*/  ISETP.GT.AND P0, PT, R5, RZ, PT ;  /* 0x000000ff0500720c */ /* 0x000fda0003f04270 */
[----:B------:R-:W-:Y:S05]  /*02f0*/  @P0 EXIT ;  /* 0x000000000000094d */ /* 0x000fea0003800000 */
[----:B------:R-:W-:Y:S02]  /*0300*/  VIADD R5, R5, 0x1 ;  /* 0x0000000105057836 */ /* 0x000fe40000000000 */
[----:B------:R-:W-:-:S07]  /*0310*/  IMAD.MOV.U32 R0, RZ, RZ, R18 ;  /* 0x000000ffff007224 */ /* 0x000fce00078e0012 */
.L_x_19:
[----:B------:R-:W-:Y:S05]  /*0320*/  BSYNC.RELIABLE B3 ;  /* 0x0000000000037941 */ /* 0x000fea0003800100 */
.L_x_8:
[----:B------:R-:W-:-:S05]  /*0330*/  VIADD R7, R7, 0x1 ;  /* 0x0000000107077836 */ /* 0x000fca0000000000 */
[----:B------:R-:W-:-:S13]  /*0340*/  ISETP.NE.AND P0, PT, R7, R4, PT ;  /* 0x000000040700720c */ /* 0x000fda0003f05270 */
[----:B------:R-:W-:Y:S05]  /*0350*/  @P0 BRA `(.L_x_9) ;  /* 0xfffffffc007c0947 */ /* 0x000fea000383ffff */
[----:B------:R-:W-:Y:S05]  /*0360*/  BSYNC.RELIABLE B2 ;  /* 0x0000000000027941 */ /* 0x000fea0003800100 */
.L_x_7:
[----:B------:R-:W-:-:S13]  /*0370*/  ISETP.EQ.AND P0, PT, R5, 0x1, PT ;  /* 0x000000010500780c */ /* 0x000fda0003f02270 */
.L_x_6:
[----:B------:R-:W-:Y:S05]  /*0380*/  BSYNC.RELIABLE B1 ;  /* 0x0000000000017941 */ /* 0x000fea0003800100 */
.L_x_5:
[----:B------:R-:W-:Y:S05]  /*0390*/  @!P0 EXIT ;  /* 0x000000000000894d */ /* 0x000fea0003800000 */
[----:B------:R-:W0:Y:S01]  /*03a0*/  LDC.64 R10, c[0x0][0x380] ;  /* 0x0000e000ff0a7b82 */ /* 0x000e220000000a00 */
[----:B------:R-:W-:-:S13]  /*03b0*/  ISETP.GE.AND P0, PT, R0, 0x1, PT ;  /* 0x000000010000780c */ /* 0x000fda0003f06270 */
[----:B0-----:R-:W2:Y:S01]  /*03c0*/  @P0 LDG.E.64.STRONG.SYS R2, desc[UR4][R10.64] ;  /* 0x000000040a020981 */ /* 0x001ea2000c1f5b00 */
[----:B------:R-:W-:Y:S02]  /*03d0*/  @P0 VIADD R5, R0, 0xffffffff ;  /* 0xffffffff00050836 */ /* 0x000fe40000000000 */
[----:B------:R-:W-:Y:S01]  /*03e0*/  @P0 IMAD.MOV.U32 R15, RZ, RZ, 0x1 ;  /* 0x00000001ff0f0424 */ /* 0x000fe200078e00ff */
[----:B------:R-:W0:Y:S01]  /*03f0*/  LDC.64 R8, c[0x0][0x388] ;  /* 0x0000e200ff087b82 */ /* 0x000e220000000a00 */
[----:B--2---:R-:W-:-:S05]  /*0400*/  @P0 IMAD.WIDE.U32 R2, R5, 0x4, R2 ;  /* 0x0000000405020825 */ /* 0x004fca00078e0002 */
[----:B------:R1:W-:Y:S04]  /*0410*/  @P0 STG.E desc[UR4][R2.64], R15 ;  /* 0x0000000f02000986 */ /* 0x0003e8000c101904 */
[----:B------:R-:W2:Y:S01]  /*0420*/  @!P0 LDG.E.64.STRONG.SYS R4, desc[UR4][R10.64] ;  /* 0x000000040a048981 */ /* 0x000ea2000c1f5b00 */
[----:B------:R-:W-:-:S04]  /*0430*/  @!P0 IMAD.WIDE R6, R0, 0x4, RZ ;  /* 0x0000000400068825 */ /* 0x000fc800078e02ff */
[----:B------:R-:W-:Y:S01]  /*0440*/  IMAD.MOV.U32 R0, RZ, RZ, 0x1 ;  /* 0x00000001ff007424 */ /* 0x000fe200078e00ff */
[----:B------:R-:W-:Y:S02]  /*0450*/  @!P0 LOP3.LUT R13, R6, 0xfffffffc, RZ, 0x3c, !PT ;  /* 0xfffffffc060d8812 */ /* 0x000fe400078e3cff */
[----:B------:R-:W-:Y:S02]  /*0460*/  @!P0 LOP3.LUT R7, RZ, R7, RZ, 0x33, !PT ;  /* 0x00000007ff078212 */ /* 0x000fe400078e33ff */
[----:B--2---:R-:W-:-:S05]  /*0470*/  @!P0 IADD3 R4, P1, PT, R4, R13, RZ ;  /* 0x0000000d04048210 */ /* 0x004fca0007f3e0ff */
[----:B------:R-:W-:Y:S02]  /*0480*/  @!P0 IMAD.X R5, R5, 0x1, R7, P1 ;  /* 0x0000000105058824 */ /* 0x000fe400008e0607 */
[----:B------:R-:W-:-:S05]  /*0490*/  @!P0 IMAD.MOV.U32 R7, RZ, RZ, 0x2 ;  /* 0x00000002ff078424 */ /* 0x000fca00078e00ff */
[----:B------:R1:W-:Y:S04]  /*04a0*/  @!P0 STG.E desc[UR4][R4.64], R7 ;  /* 0x0000000704008986 */ /* 0x0003e8000c101904 */
[----:B0-----:R1:W-:Y:S01]  /*04b0*/  STG.E.U8.STRONG.SYS desc[UR4][R8.64], R0 ;  /* 0x0000000008007986 */ /* 0x0013e2000c115104 */
[----:B------:R-:W-:Y:S05]  /*04c0*/  BRA `(.L_x_10) ;  /* 0x00000000000c7947 */ /* 0x000fea0003800000 */
.L_x_18:
[----:B------:R-:W-:Y:S05]  /*04d0*/  BREAK.RELIABLE B3 ;  /* 0x0000000000037942 */ /* 0x000fea0003800100 */
[----:B------:R-:W-:Y:S05]  /*04e0*/  BREAK.RELIABLE B2 ;  /* 0x0000000000027942 */ /* 0x000fea0003800100 */
[----:B------:R-:W-:Y:S05]  /*04f0*/  BREAK.RELIABLE B1 ;  /* 0x0000000000017942 */ /* 0x000fea0003800100 */
.L_x_10:
[----:B------:R-:W-:Y:S05]  /*0500*/  BSYNC.RECONVERGENT B0 ;  /* 0x0000000000007941 */ /* 0x000fea0003800200 */
.L_x_4:
[----:B------:R-:W-:Y:S05]  /*0510*/  WARPSYNC.ALL ;  /* 0x0000000000007948 */ /* 0x000fea0003800000 */
[----:B------:R-:W-:Y:S05]  /*0520*/  EXIT ;  /* 0x000000000000794d */ /* 0x000fea0003800000 */
.L_x_11:
        /* <DEDUP_REMOVED lines=13> */
.L_x_21:


//--------------------- .nv.shared.reserved.0     --------------------------
	.section	.nv.shared.reserved.0,"aw",@nobits
	.weak		__nv_reservedSMEM_offset_0_alias
	.size		__nv_reservedSMEM_offset_0_alias, 0, 64
	.other		__nv_reservedSMEM_offset_0_alias,@"STO_CUDA_RESERVED_SHARED STV_DEFAULT"
__nv_reservedSMEM_offset_0_alias:
	.zero		0
	.zero		64


//--------------------- .nv.constant0._Z12checkClausesPVK10AssignmentPVbS3_ --------------------------
	.section	.nv.constant0._Z12checkClausesPVK10AssignmentPVbS3_,"a",@progbits
	.sectionflags	@""
	.align	4
.nv.constant0._Z12checkClausesPVK10AssignmentPVbS3_:
	.zero		920


//--------------------- .nv.constant0._Z14propagateUnitsPV10AssignmentPVb --------------------------
	.section	.nv.constant0._Z14propagateUnitsPV10AssignmentPVb,"a",@progbits
	.sectionflags	@""
	.align	4
.nv.constant0._Z14propagateUnitsPV10AssignmentPVb:
	.zero		912


//--------------------- SYMBOLS --------------------------

	.type		.nv.reservedSmem.offset0,@object
	.size		.nv.reservedSmem.offset0,0x4
